//
// Generated by NVIDIA NVVM Compiler
//
// Compiler Build ID: CL-36424714
// Cuda compilation tools, release 13.0, V13.0.88
// Based on NVVM 20.0.0
//

.version 9.0
.target sm_100
.address_size 64

	// .globl	_Z22divide_by_value_kernelPdS_S_d

.visible .entry _Z22divide_by_value_kernelPdS_S_d(
	.param .u64 .ptr .align 1 _Z22divide_by_value_kernelPdS_S_d_param_0,
	.param .u64 .ptr .align 1 _Z22divide_by_value_kernelPdS_S_d_param_1,
	.param .u64 .ptr .align 1 _Z22divide_by_value_kernelPdS_S_d_param_2,
	.param .f64 _Z22divide_by_value_kernelPdS_S_d_param_3
)
{
	.reg .b32 	%r<5>;
	.reg .b64 	%rd<13>;
	.reg .b64 	%fd<8>;

	ld.param.u64 	%rd1, [_Z22divide_by_value_kernelPdS_S_d_param_0];
	ld.param.u64 	%rd2, [_Z22divide_by_value_kernelPdS_S_d_param_1];
	ld.param.u64 	%rd3, [_Z22divide_by_value_kernelPdS_S_d_param_2];
	ld.param.f64 	%fd1, [_Z22divide_by_value_kernelPdS_S_d_param_3];
	cvta.to.global.u64 	%rd4, %rd3;
	cvta.to.global.u64 	%rd5, %rd2;
	cvta.to.global.u64 	%rd6, %rd1;
	mov.u32 	%r1, %ctaid.y;
	mov.u32 	%r2, %nctaid.x;
	mov.u32 	%r3, %ctaid.x;
	mad.lo.s32 	%r4, %r1, %r2, %r3;
	mul.wide.u32 	%rd7, %r4, 8;
	add.s64 	%rd8, %rd6, %rd7;
	ld.global.f64 	%fd2, [%rd8];
	mul.wide.u32 	%rd9, %r3, 8;
	add.s64 	%rd10, %rd5, %rd9;
	ld.global.f64 	%fd3, [%rd10];
	mul.wide.u32 	%rd11, %r1, 8;
	add.s64 	%rd12, %rd4, %rd11;
	ld.global.f64 	%fd4, [%rd12];
	mul.f64 	%fd5, %fd3, %fd4;
	mul.f64 	%fd6, %fd1, %fd5;
	div.rn.f64 	%fd7, %fd2, %fd6;
	st.global.f64 	[%rd8], %fd7;
	ret;

}


// ===== COMPILED SASS (sm_100) =====

	.target	sm_100

	.elftype	@"ET_EXEC"


//--------------------- .note.nv.tkinfo           --------------------------
	.section	.note.nv.tkinfo,"",@"SHT_NOTE"
	.sectionflags	@"SHF_NOTE_NV_TKINFO"
	.tkinfo
        /*0018*/ 	.word	0x00000002
        /*0030*/ 	.string	""
        /*0030*/ 	.string	"ptxas"
        /*0030*/ 	.string	"Cuda compilation tools, release 13.0, V13.0.88"
        /*0030*/ 	.string	"Build cuda_13.0.r13.0/compiler.36424714_0"
        /*0030*/ 	.string	"-arch sm_100 -m 64 "



//--------------------- .note.nv.cuinfo           --------------------------
	.section	.note.nv.cuinfo,"",@"SHT_NOTE"
	.sectionflags	@"SHF_NOTE_NV_CUINFO"
        /*0018*/ 	.short	0x0002
        /*001a*/ 	.short	0x0064
        /*001c*/ 	.short	0x0082
	.zero		2


//--------------------- .nv.info                  --------------------------
	.section	.nv.info,"",@"SHT_CUDA_INFO"
	.align	4


	//----- nvinfo : EIATTR_REGCOUNT
	.align		4
        /*0000*/ 	.byte	0x04, 0x2f
        /*0002*/ 	.short	(.L_1 - .L_0)
	.align		4
.L_0:
        /*0004*/ 	.word	index@(_Z22divide_by_value_kernelPdS_S_d)
        /*0008*/ 	.word	0x0000001a


	//----- nvinfo : EIATTR_FRAME_SIZE
	.align		4
.L_1:
        /*000c*/ 	.byte	0x04, 0x11
        /*000e*/ 	.short	(.L_3 - .L_2)
	.align		4
.L_2:
        /*0010*/ 	.word	index@($__internal_0_$__cuda_sm20_div_rn_f64_full)
        /*0014*/ 	.word	0x00000000


	//----- nvinfo : EIATTR_FRAME_SIZE
	.align		4
.L_3:
        /*0018*/ 	.byte	0x04, 0x11
        /*001a*/ 	.short	(.L_5 - .L_4)
	.align		4
.L_4:
        /*001c*/ 	.word	index@(_Z22divide_by_value_kernelPdS_S_d)
        /*0020*/ 	.word	0x00000000


	//----- nvinfo : EIATTR_MIN_STACK_SIZE
	.align		4
.L_5:
        /*0024*/ 	.byte	0x04, 0x12
        /*0026*/ 	.short	(.L_7 - .L_6)
	.align		4
.L_6:
        /*0028*/ 	.word	index@(_Z22divide_by_value_kernelPdS_S_d)
        /*002c*/ 	.word	0x00000000
.L_7:


//--------------------- .nv.compat                --------------------------
	.section	.nv.compat,"",@"SHT_CUDA_COMPAT_INFO"
	.align	4
        /*0000*/ 	.byte	0x02, 0x09, 0x00, 0x00, 0x02, 0x02, 0x01, 0x00, 0x02, 0x05, 0x05, 0x00, 0x03, 0x07, 0x01, 0x01
        /*0010*/ 	.byte	0x02, 0x03, 0x00, 0x00, 0x02, 0x06, 0x01, 0x00, 0x04, 0x0b, 0x08, 0x00, 0x01, 0x00, 0x00, 0x00
        /*0020*/ 	.byte	0x00, 0x00, 0x00, 0x00


//--------------------- .nv.info._Z22divide_by_value_kernelPdS_S_d --------------------------
	.section	.nv.info._Z22divide_by_value_kernelPdS_S_d,"",@"SHT_CUDA_INFO"
	.sectionflags	@""
	.align	4


	//----- nvinfo : EIATTR_CUDA_API_VERSION
	.align		4
        /*0000*/ 	.byte	0x04, 0x37
        /*0002*/ 	.short	(.L_9 - .L_8)
.L_8:
        /*0004*/ 	.word	0x00000082


	//----- nvinfo : EIATTR_KPARAM_INFO
	.align		4
.L_9:
        /*0008*/ 	.byte	0x04, 0x17
        /*000a*/ 	.short	(.L_11 - .L_10)
.L_10:
        /*000c*/ 	.word	0x00000000
        /*0010*/ 	.short	0x0003
        /*0012*/ 	.short	0x0018
        /*0014*/ 	.byte	0x00, 0xf0, 0x21, 0x00


	//----- nvinfo : EIATTR_KPARAM_INFO
	.align		4
.L_11:
        /*0018*/ 	.byte	0x04, 0x17
        /*001a*/ 	.short	(.L_13 - .L_12)
.L_12:
        /*001c*/ 	.word	0x00000000
        /*0020*/ 	.short	0x0002
        /*0022*/ 	.short	0x0010
        /*0024*/ 	.byte	0x00, 0xf5, 0x21, 0x00


	//----- nvinfo : EIATTR_KPARAM_INFO
	.align		4
.L_13:
        /*0028*/ 	.byte	0x04, 0x17
        /*002a*/ 	.short	(.L_15 - .L_14)
.L_14:
        /*002c*/ 	.word	0x00000000
        /*0030*/ 	.short	0x0001
        /*0032*/ 	.short	0x0008
        /*0034*/ 	.byte	0x00, 0xf5, 0x21, 0x00


	//----- nvinfo : EIATTR_KPARAM_INFO
	.align		4
.L_15:
        /*0038*/ 	.byte	0x04, 0x17
        /*003a*/ 	.short	(.L_17 - .L_16)
.L_16:
        /*003c*/ 	.word	0x00000000
        /*0040*/ 	.short	0x0000
        /*0042*/ 	.short	0x0000
        /*0044*/ 	.byte	0x00, 0xf5, 0x21, 0x00


	//----- nvinfo : EIATTR_SPARSE_MMA_MASK
	.align		4
.L_17:
        /*0048*/ 	.byte	0x03, 0x50
        /*004a*/ 	.short	0x0000


	//----- nvinfo : EIATTR_MAXREG_COUNT
	.align		4
        /*004c*/ 	.byte	0x03, 0x1b
        /*004e*/ 	.short	0x00ff


	//----- nvinfo : EIATTR_MERCURY_ISA_VERSION
	.align		4
        /*0050*/ 	.byte	0x03, 0x5f
        /*0052*/ 	.short	0x0101


	//----- nvinfo : EIATTR_VRC_CTA_INIT_COUNT
	.align		4
        /*0054*/ 	.byte	0x02, 0x4a
	.zero		1
	.zero		1


	//----- nvinfo : EIATTR_EXIT_INSTR_OFFSETS
	.align		4
        /*0058*/ 	.byte	0x04, 0x1c
        /*005a*/ 	.short	(.L_19 - .L_18)


	//   ....[0]....
.L_18:
        /*005c*/ 	.word	0x00000250


	//----- nvinfo : EIATTR_CRS_STACK_SIZE
	.align		4
.L_19:
        /*0060*/ 	.byte	0x04, 0x1e
        /*0062*/ 	.short	(.L_21 - .L_20)
.L_20:
        /*0064*/ 	.word	0x00000000


	//----- nvinfo : EIATTR_CBANK_PARAM_SIZE
	.align		4
.L_21:
        /*0068*/ 	.byte	0x03, 0x19
        /*006a*/ 	.short	0x0020


	//----- nvinfo : EIATTR_PARAM_CBANK
	.align		4
        /*006c*/ 	.byte	0x04, 0x0a
        /*006e*/ 	.short	(.L_23 - .L_22)
	.align		4
.L_22:
        /*0070*/ 	.word	index@(.nv.constant0._Z22divide_by_value_kernelPdS_S_d)
        /*0074*/ 	.short	0x0380
        /*0076*/ 	.short	0x0020


	//----- nvinfo : EIATTR_SW_WAR
	.align		4
.L_23:
        /*0078*/ 	.byte	0x04, 0x36
        /*007a*/ 	.short	(.L_25 - .L_24)
.L_24:
        /*007c*/ 	.word	0x00000008
.L_25:


//--------------------- .nv.callgraph             --------------------------
	.section	.nv.callgraph,"",@"SHT_CUDA_CALLGRAPH"
	.align	4
	.sectionentsize	8
	.align		4
        /*0000*/ 	.word	0x00000000
	.align		4
        /*0004*/ 	.word	0xffffffff
	.align		4
        /*0008*/ 	.word	0x00000000
	.align		4
        /*000c*/ 	.word	0xfffffffe
	.align		4
        /*0010*/ 	.word	0x00000000
	.align		4
        /*0014*/ 	.word	0xfffffffd
	.align		4
        /*0018*/ 	.word	0x00000000
	.align		4
        /*001c*/ 	.word	0xfffffffc


//--------------------- .text._Z22divide_by_value_kernelPdS_S_d --------------------------
	.section	.text._Z22divide_by_value_kernelPdS_S_d,"ax",@progbits
	.align	128
        .global         _Z22divide_by_value_kernelPdS_S_d
        .type           _Z22divide_by_value_kernelPdS_S_d,@function
        .size           _Z22divide_by_value_kernelPdS_S_d,(.L_x_7 - _Z22divide_by_value_kernelPdS_S_d)
        .other          _Z22divide_by_value_kernelPdS_S_d,@"STO_CUDA_ENTRY STV_DEFAULT"
_Z22divide_by_value_kernelPdS_S_d:
.text._Z22divide_by_value_kernelPdS_S_d:
[----:B------:R-:W-:Y:S01]  /*0000*/  LDC R1, c[0x0][0x37c] ;  /* 0x0000df00ff017b82 */ /* 0x000fe20000000800 */
[----:B------:R-:W0:Y:S07]  /*0010*/  S2R R0, SR_CTAID.X ;  /* 0x0000000000007919 */ /* 0x000e2e0000002500 */
[----:B------:R-:W0:Y:S01]  /*0020*/  LDC.64 R2, c[0x0][0x388] ;  /* 0x0000e200ff027b82 */ /* 0x000e220000000a00 */
[----:B------:R-:W1:Y:S01]  /*0030*/  LDCU.64 UR4, c[0x0][0x358] ;  /* 0x00006b00ff0477ac */ /* 0x000e620008000a00 */
[----:B------:R-:W2:Y:S06]  /*0040*/  S2R R7, SR_CTAID.Y ;  /* 0x0000000000077919 */ /* 0x000eac0000002600 */
[----:B------:R-:W2:Y:S01]  /*0050*/  LDC.64 R10, c[0x0][0x390] ;  /* 0x0000e400ff0a7b82 */ /* 0x000ea20000000a00 */
[----:B------:R-:W3:Y:S07]  /*0060*/  LDCU UR6, c[0x0][0x370] ;  /* 0x00006e00ff0677ac */ /* 0x000eee0008000800 */
[----:B------:R-:W4:Y:S08]  /*0070*/  LDC.64 R4, c[0x0][0x380] ;  /* 0x0000e000ff047b82 */ /* 0x000f300000000a00 */
[----:B------:R-:W5:Y:S01]  /*0080*/  LDC.64 R12, c[0x0][0x398] ;  /* 0x0000e600ff0c7b82 */ /* 0x000f620000000a00 */
[----:B0-----:R-:W-:-:S04]  /*0090*/  IMAD.WIDE.U32 R2, R0, 0x8, R2 ;  /* 0x0000000800027825 */ /* 0x001fc800078e0002 */
[C---:B--2---:R-:W-:Y:S02]  /*00a0*/  IMAD.WIDE.U32 R10, R7.reuse, 0x8, R10 ;  /* 0x00000008070a7825 */ /* 0x044fe400078e000a */
[----:B-1----:R-:W2:Y:S04]  /*00b0*/  LDG.E.64 R2, desc[UR4][R2.64] ;  /* 0x0000000402027981 */ /* 0x002ea8000c1e1b00 */
[----:B------:R-:W2:Y:S01]  /*00c0*/  LDG.E.64 R10, desc[UR4][R10.64] ;  /* 0x000000040a0a7981 */ /* 0x000ea2000c1e1b00 */
[----:B---3--:R-:W-:-:S04]  /*00d0*/  IMAD R7, R7, UR6, R0 ;  /* 0x0000000607077c24 */ /* 0x008fc8000f8e0200 */
[----:B----4-:R-:W-:-:S05]  /*00e0*/  IMAD.WIDE.U32 R4, R7, 0x8, R4 ;  /* 0x0000000807047825 */ /* 0x010fca00078e0004 */
[----:B------:R-:W3:Y:S01]  /*00f0*/  LDG.E.64 R8, desc[UR4][R4.64] ;  /* 0x0000000404087981 */ /* 0x000ee2000c1e1b00 */
[----:B--2---:R-:W-:-:S08]  /*0100*/  DMUL R6, R2, R10 ;  /* 0x0000000a02067228 */ /* 0x004fd00000000000 */
[----:B-----5:R-:W-:Y:S01]  /*0110*/  DMUL R6, R6, R12 ;  /* 0x0000000c06067228 */ /* 0x020fe20000000000 */
[----:B------:R-:W-:Y:S01]  /*0120*/  IMAD.MOV.U32 R12, RZ, RZ, 0x1 ;  /* 0x00000001ff0c7424 */ /* 0x000fe200078e00ff */
[----:B---3--:R-:W-:-:S04]  /*0130*/  FSETP.GEU.AND P1, PT, |R9|, 6.5827683646048100446e-37, PT ;  /* 0x036000000900780b */ /* 0x008fc80003f2e200 */
[----:B------:R-:W0:Y:S02]  /*0140*/  MUFU.RCP64H R13, R7 ;  /* 0x00000007000d7308 */ /* 0x000e240000001800 */
[----:B0-----:R-:W-:-:S08]  /*0150*/  DFMA R2, -R6, R12, 1 ;  /* 0x3ff000000602742b */ /* 0x001fd0000000010c */
[----:B------:R-:W-:-:S08]  /*0160*/  DFMA R2, R2, R2, R2 ;  /* 0x000000020202722b */ /* 0x000fd00000000002 */
[----:B------:R-:W-:-:S08]  /*0170*/  DFMA R2, R12, R2, R12 ;  /* 0x000000020c02722b */ /* 0x000fd0000000000c */
[----:B------:R-:W-:-:S08]  /*0180*/  DFMA R10, -R6, R2, 1 ;  /* 0x3ff00000060a742b */ /* 0x000fd00000000102 */
[----:B------:R-:W-:-:S08]  /*0190*/  DFMA R2, R2, R10, R2 ;  /* 0x0000000a0202722b */ /* 0x000fd00000000002 */
[----:B------:R-:W-:-:S08]  /*01a0*/  DMUL R10, R8, R2 ;  /* 0x00000002080a7228 */ /* 0x000fd00000000000 */
[----:B------:R-:W-:-:S08]  /*01b0*/  DFMA R12, -R6, R10, R8 ;  /* 0x0000000a060c722b */ /* 0x000fd00000000108 */
[----:B------:R-:W-:-:S10]  /*01c0*/  DFMA R2, R2, R12, R10 ;  /* 0x0000000c0202722b */ /* 0x000fd4000000000a */
[----:B------:R-:W-:-:S05]  /*01d0*/  FFMA R0, RZ, R7, R3 ;  /* 0x00000007ff007223 */ /* 0x000fca0000000003 */
[----:B------:R-:W-:-:S13]  /*01e0*/  FSETP.GT.AND P0, PT, |R0|, 1.469367938527859385e-39, PT ;  /* 0x001000000000780b */ /* 0x000fda0003f04200 */
[----:B------:R-:W-:Y:S05]  /*01f0*/  @P0 BRA P1, `(.L_x_0) ;  /* 0x0000000000100947 */ /* 0x000fea0000800000 */
[----:B------:R-:W-:-:S07]  /*0200*/  MOV R0, 0x220 ;  /* 0x0000022000007802 */ /* 0x000fce0000000f00 */
[----:B------:R-:W-:Y:S05]  /*0210*/  CALL.REL.NOINC `($__internal_0_$__cuda_sm20_div_rn_f64_full) ;  /* 0x0000000000107944 */ /* 0x000fea0003c00000 */
[----:B------:R-:W-:Y:S02]  /*0220*/  IMAD.MOV.U32 R2, RZ, RZ, R14 ;  /* 0x000000ffff027224 */ /* 0x000fe400078e000e */
[----:B------:R-:W-:-:S07]  /*0230*/  IMAD.MOV.U32 R3, RZ, RZ, R15 ;  /* 0x000000ffff037224 */ /* 0x000fce00078e000f */
.L_x_0:
[----:B------:R-:W-:Y:S01]  /*0240*/  STG.E.64 desc[UR4][R4.64], R2 ;  /* 0x0000000204007986 */ /* 0x000fe2000c101b04 */
[----:B------:R-:W-:Y:S05]  /*0250*/  EXIT ;  /* 0x000000000000794d */ /* 0x000fea0003800000 */
        .weak           $__internal_0_$__cuda_sm20_div_rn_f64_full
        .type           $__internal_0_$__cuda_sm20_div_rn_f64_full,@function
        .size           $__internal_0_$__cuda_sm20_div_rn_f64_full,(.L_x_7 - $__internal_0_$__cuda_sm20_div_rn_f64_full)
$__internal_0_$__cuda_sm20_div_rn_f64_full:
[C---:B------:R-:W-:Y:S01]  /*0260*/  FSETP.GEU.AND P0, PT, |R7|.reuse, 1.469367938527859385e-39, PT ;  /* 0x001000000700780b */ /* 0x040fe20003f0e200 */
[----:B------:R-:W-:Y:S01]  /*0270*/  IMAD.MOV.U32 R10, RZ, RZ, 0x1 ;  /* 0x00000001ff0a7424 */ /* 0x000fe200078e00ff */
[C---:B------:R-:W-:Y:S01]  /*0280*/  LOP3.LUT R2, R7.reuse, 0x800fffff, RZ, 0xc0, !PT ;  /* 0x800fffff07027812 */ /* 0x040fe200078ec0ff */
[----:B------:R-:W-:Y:S01]  /*0290*/  IMAD.MOV.U32 R15, RZ, RZ, 0x1ca00000 ;  /* 0x1ca00000ff0f7424 */ /* 0x000fe200078e00ff */
[----:B------:R-:W-:Y:S02]  /*02a0*/  LOP3.LUT R17, R7, 0x7ff00000, RZ, 0xc0, !PT ;  /* 0x7ff0000007117812 */ /* 0x000fe400078ec0ff */
[----:B------:R-:W-:Y:S01]  /*02b0*/  LOP3.LUT R3, R2, 0x3ff00000, RZ, 0xfc, !PT ;  /* 0x3ff0000002037812 */ /* 0x000fe200078efcff */
[----:B------:R-:W-:Y:S01]  /*02c0*/  IMAD.MOV.U32 R2, RZ, RZ, R6 ;  /* 0x000000ffff027224 */ /* 0x000fe200078e0006 */
[----:B------:R-:W-:-:S04]  /*02d0*/  LOP3.LUT R14, R9, 0x7ff00000, RZ, 0xc0, !PT ;  /* 0x7ff00000090e7812 */ /* 0x000fc800078ec0ff */
[----:B------:R-:W-:Y:S01]  /*02e0*/  ISETP.GE.U32.AND P1, PT, R14, R17, PT ;  /* 0x000000110e00720c */ /* 0x000fe20003f26070 */
[----:B------:R-:W-:Y:S01]  /*02f0*/  @!P0 DMUL R2, R6, 8.98846567431157953865e+307 ;  /* 0x7fe0000006028828 */ /* 0x000fe20000000000 */
[----:B------:R-:W-:-:S05]  /*0300*/  IMAD.MOV.U32 R21, RZ, RZ, R14 ;  /* 0x000000ffff157224 */ /* 0x000fca00078e000e */
[----:B------:R-:W0:Y:S02]  /*0310*/  MUFU.RCP64H R11, R3 ;  /* 0x00000003000b7308 */ /* 0x000e240000001800 */
[----:B0-----:R-:W-:-:S08]  /*0320*/  DFMA R12, R10, -R2, 1 ;  /* 0x3ff000000a0c742b */ /* 0x001fd00000000802 */
[----:B------:R-:W-:-:S08]  /*0330*/  DFMA R12, R12, R12, R12 ;  /* 0x0000000c0c0c722b */ /* 0x000fd0000000000c */
[----:B------:R-:W-:Y:S01]  /*0340*/  DFMA R12, R10, R12, R10 ;  /* 0x0000000c0a0c722b */ /* 0x000fe2000000000a */
[----:B------:R-:W-:Y:S01]  /*0350*/  SEL R11, R15, 0x63400000, !P1 ;  /* 0x634000000f0b7807 */ /* 0x000fe20004800000 */
[----:B------:R-:W-:Y:S01]  /*0360*/  IMAD.MOV.U32 R10, RZ, RZ, R8 ;  /* 0x000000ffff0a7224 */ /* 0x000fe200078e0008 */
[----:B------:R-:W-:Y:S02]  /*0370*/  FSETP.GEU.AND P1, PT, |R9|, 1.469367938527859385e-39, PT ;  /* 0x001000000900780b */ /* 0x000fe40003f2e200 */
[----:B------:R-:W-:-:S03]  /*0380*/  LOP3.LUT R11, R11, 0x800fffff, R9, 0xf8, !PT ;  /* 0x800fffff0b0b7812 */ /* 0x000fc600078ef809 */
[----:B------:R-:W-:-:S08]  /*0390*/  DFMA R18, R12, -R2, 1 ;  /* 0x3ff000000c12742b */ /* 0x000fd00000000802 */
[----:B------:R-:W-:Y:S01]  /*03a0*/  DFMA R12, R12, R18, R12 ;  /* 0x000000120c0c722b */ /* 0x000fe2000000000c */
[----:B------:R-:W-:Y:S10]  /*03b0*/  @P1 BRA `(.L_x_1) ;  /* 0x0000000000201947 */ /* 0x000ff40003800000 */
[----:B------:R-:W-:Y:S01]  /*03c0*/  LOP3.LUT R19, R7, 0x7ff00000, RZ, 0xc0, !PT ;  /* 0x7ff0000007137812 */ /* 0x000fe200078ec0ff */
[----:B------:R-:W-:-:S03]  /*03d0*/  IMAD.MOV.U32 R18, RZ, RZ, RZ ;  /* 0x000000ffff127224 */ /* 0x000fc600078e00ff */
[----:B------:R-:W-:-:S04]  /*03e0*/  ISETP.GE.U32.AND P1, PT, R14, R19, PT ;  /* 0x000000130e00720c */ /* 0x000fc80003f26070 */
[----:B------:R-:W-:-:S04]  /*03f0*/  SEL R19, R15, 0x63400000, !P1 ;  /* 0x634000000f137807 */ /* 0x000fc80004800000 */
[----:B------:R-:W-:-:S04]  /*0400*/  LOP3.LUT R19, R19, 0x80000000, R9, 0xf8, !PT ;  /* 0x8000000013137812 */ /* 0x000fc800078ef809 */
[----:B------:R-:W-:-:S06]  /*0410*/  LOP3.LUT R19, R19, 0x100000, RZ, 0xfc, !PT ;  /* 0x0010000013137812 */ /* 0x000fcc00078efcff */
[----:B------:R-:W-:-:S10]  /*0420*/  DFMA R10, R10, 2, -R18 ;  /* 0x400000000a0a782b */ /* 0x000fd40000000812 */
[----:B------:R-:W-:-:S07]  /*0430*/  LOP3.LUT R21, R11, 0x7ff00000, RZ, 0xc0, !PT ;  /* 0x7ff000000b157812 */ /* 0x000fce00078ec0ff */
.L_x_1:
[----:B------:R-:W-:Y:S01]  /*0440*/  IMAD.MOV.U32 R20, RZ, RZ, R17 ;  /* 0x000000ffff147224 */ /* 0x000fe200078e0011 */
[----:B------:R-:W-:Y:S01]  /*0450*/  @!P0 LOP3.LUT R20, R3, 0x7ff00000, RZ, 0xc0, !PT ;  /* 0x7ff0000003148812 */ /* 0x000fe200078ec0ff */
[----:B------:R-:W-:Y:S01]  /*0460*/  VIADD R22, R21, 0xffffffff ;  /* 0xffffffff15167836 */ /* 0x000fe20000000000 */
[----:B------:R-:W-:-:S03]  /*0470*/  DMUL R18, R12, R10 ;  /* 0x0000000a0c127228 */ /* 0x000fc60000000000 */
[----:B------:R-:W-:Y:S01]  /*0480*/  VIADD R23, R20, 0xffffffff ;  /* 0xffffffff14177836 */ /* 0x000fe20000000000 */
[----:B------:R-:W-:-:S04]  /*0490*/  ISETP.GT.U32.AND P0, PT, R22, 0x7feffffe, PT ;  /* 0x7feffffe1600780c */ /* 0x000fc80003f04070 */
[----:B------:R-:W-:Y:S01]  /*04a0*/  ISETP.GT.U32.OR P0, PT, R23, 0x7feffffe, P0 ;  /* 0x7feffffe1700780c */ /* 0x000fe20000704470 */
[----:B------:R-:W-:-:S08]  /*04b0*/  DFMA R16, R18, -R2, R10 ;  /* 0x800000021210722b */ /* 0x000fd0000000000a */
[----:B------:R-:W-:-:S04]  /*04c0*/  DFMA R12, R12, R16, R18 ;  /* 0x000000100c0c722b */ /* 0x000fc80000000012 */
[----:B------:R-:W-:Y:S07]  /*04d0*/  @P0 BRA `(.L_x_2) ;  /* 0x00000000006c0947 */ /* 0x000fee0003800000 */
[----:B------:R-:W-:-:S04]  /*04e0*/  LOP3.LUT R9, R7, 0x7ff00000, RZ, 0xc0, !PT ;  /* 0x7ff0000007097812 */ /* 0x000fc800078ec0ff */
[CC--:B------:R-:W-:Y:S02]  /*04f0*/  VIADDMNMX R8, R14.reuse, -R9.reuse, 0xb9600000, !PT ;  /* 0xb96000000e087446 */ /* 0x0c0fe40007800909 */
[----:B------:R-:W-:Y:S02]  /*0500*/  ISETP.GE.U32.AND P0, PT, R14, R9, PT ;  /* 0x000000090e00720c */ /* 0x000fe40003f06070 */
[----:B------:R-:W-:Y:S02]  /*0510*/  VIMNMX R8, PT, PT, R8, 0x46a00000, PT ;  /* 0x46a0000008087848 */ /* 0x000fe40003fe0100 */
[----:B------:R-:W-:-:S05]  /*0520*/  SEL R15, R15, 0x63400000, !P0 ;  /* 0x634000000f0f7807 */ /* 0x000fca0004000000 */
[----:B------:R-:W-:Y:S02]  /*0530*/  IMAD.IADD R16, R8, 0x1, -R15 ;  /* 0x0000000108107824 */ /* 0x000fe400078e0a0f */
[----:B------:R-:W-:Y:S02]  /*0540*/  IMAD.MOV.U32 R8, RZ, RZ, RZ ;  /* 0x000000ffff087224 */ /* 0x000fe400078e00ff */
[----:B------:R-:W-:-:S06]  /*0550*/  VIADD R9, R16, 0x7fe00000 ;  /* 0x7fe0000010097836 */ /* 0x000fcc0000000000 */
[----:B------:R-:W-:-:S10]  /*0560*/  DMUL R14, R12, R8 ;  /* 0x000000080c0e7228 */ /* 0x000fd40000000000 */
[----:B------:R-:W-:-:S13]  /*0570*/  FSETP.GTU.AND P0, PT, |R15|, 1.469367938527859385e-39, PT ;  /* 0x001000000f00780b */ /* 0x000fda0003f0c200 */
[----:B------:R-:W-:Y:S05]  /*0580*/  @P0 BRA `(.L_x_3) ;  /* 0x0000000000940947 */ /* 0x000fea0003800000 */
[----:B------:R-:W-:Y:S01]  /*0590*/  DFMA R2, R12, -R2, R10 ;  /* 0x800000020c02722b */ /* 0x000fe2000000000a */
[----:B------:R-:W-:-:S09]  /*05a0*/  IMAD.MOV.U32 R8, RZ, RZ, RZ ;  /* 0x000000ffff087224 */ /* 0x000fd200078e00ff */
[C---:B------:R-:W-:Y:S02]  /*05b0*/  FSETP.NEU.AND P0, PT, R3.reuse, RZ, PT ;  /* 0x000000ff0300720b */ /* 0x040fe40003f0d000 */
[----:B------:R-:W-:-:S04]  /*05c0*/  LOP3.LUT R7, R3, 0x80000000, R7, 0x48, !PT ;  /* 0x8000000003077812 */ /* 0x000fc800078e4807 */
[----:B------:R-:W-:-:S07]  /*05d0*/  LOP3.LUT R9, R7, R9, RZ, 0xfc, !PT ;  /* 0x0000000907097212 */ /* 0x000fce00078efcff */
[----:B------:R-:W-:Y:S05]  /*05e0*/  @!P0 BRA `(.L_x_3) ;  /* 0x00000000007c8947 */ /* 0x000fea0003800000 */
[----:B------:R-:W-:Y:S01]  /*05f0*/  IMAD.MOV R3, RZ, RZ, -R16 ;  /* 0x000000ffff037224 */ /* 0x000fe200078e0a10 */
[----:B------:R-:W-:Y:S01]  /*0600*/  DMUL.RP R8, R12, R8 ;  /* 0x000000080c087228 */ /* 0x000fe20000008000 */
[----:B------:R-:W-:-:S06]  /*0610*/  IMAD.MOV.U32 R2, RZ, RZ, RZ ;  /* 0x000000ffff027224 */ /* 0x000fcc00078e00ff */
[----:B------:R-:W-:-:S03]  /*0620*/  DFMA R2, R14, -R2, R12 ;  /* 0x800000020e02722b */ /* 0x000fc6000000000c */
[----:B------:R-:W-:-:S03]  /*0630*/  LOP3.LUT R7, R9, R7, RZ, 0x3c, !PT ;  /* 0x0000000709077212 */ /* 0x000fc600078e3cff */
[----:B------:R-:W-:-:S04]  /*0640*/  IADD3 R2, PT, PT, -R16, -0x43300000, RZ ;  /* 0xbcd0000010027810 */ /* 0x000fc80007ffe1ff */
[----:B------:R-:W-:-:S04]  /*0650*/  FSETP.NEU.AND P0, PT, |R3|, R2, PT ;  /* 0x000000020300720b */ /* 0x000fc80003f0d200 */
[----:B------:R-:W-:Y:S02]  /*0660*/  FSEL R14, R8, R14, !P0 ;  /* 0x0000000e080e7208 */ /* 0x000fe40004000000 */
[----:B------:R-:W-:Y:S01]  /*0670*/  FSEL R15, R7, R15, !P0 ;  /* 0x0000000f070f7208 */ /* 0x000fe20004000000 */
[----:B------:R-:W-:Y:S06]  /*0680*/  BRA `(.L_x_3) ;  /* 0x0000000000547947 */ /* 0x000fec0003800000 */
.L_x_2:
[----:B------:R-:W-:-:S14]  /*0690*/  DSETP.NAN.AND P0, PT, R8, R8, PT ;  /* 0x000000080800722a */ /* 0x000fdc0003f08000 */
[----:B------:R-:W-:Y:S05]  /*06a0*/  @P0 BRA `(.L_x_4) ;  /* 0x0000000000440947 */ /* 0x000fea0003800000 */
[----:B------:R-:W-:-:S14]  /*06b0*/  DSETP.NAN.AND P0, PT, R6, R6, PT ;  /* 0x000000060600722a */ /* 0x000fdc0003f08000 */
[----:B------:R-:W-:Y:S05]  /*06c0*/  @P0 BRA `(.L_x_5) ;  /* 0x0000000000300947 */ /* 0x000fea0003800000 */
[----:B------:R-:W-:Y:S01]  /*06d0*/  ISETP.NE.AND P0, PT, R21, R20, PT ;  /* 0x000000141500720c */ /* 0x000fe20003f05270 */
[----:B------:R-:W-:Y:S02]  /*06e0*/  IMAD.MOV.U32 R14, RZ, RZ, 0x0 ;  /* 0x00000000ff0e7424 */ /* 0x000fe400078e00ff */
[----:B------:R-:W-:-:S10]  /*06f0*/  IMAD.MOV.U32 R15, RZ, RZ, -0x80000 ;  /* 0xfff80000ff0f7424 */ /* 0x000fd400078e00ff */
[----:B------:R-:W-:Y:S05]  /*0700*/  @!P0 BRA `(.L_x_3) ;  /* 0x0000000000348947 */ /* 0x000fea0003800000 */
[----:B------:R-:W-:Y:S02]  /*0710*/  ISETP.NE.AND P0, PT, R21, 0x7ff00000, PT ;  /* 0x7ff000001500780c */ /* 0x000fe40003f05270 */
[----:B------:R-:W-:Y:S02]  /*0720*/  LOP3.LUT R15, R9, 0x80000000, R7, 0x48, !PT ;  /* 0x80000000090f7812 */ /* 0x000fe400078e4807 */
[----:B------:R-:W-:-:S13]  /*0730*/  ISETP.EQ.OR P0, PT, R20, RZ, !P0 ;  /* 0x000000ff1400720c */ /* 0x000fda0004702670 */
[----:B------:R-:W-:Y:S01]  /*0740*/  @P0 LOP3.LUT R2, R15, 0x7ff00000, RZ, 0xfc, !PT ;  /* 0x7ff000000f020812 */ /* 0x000fe200078efcff */
[----:B------:R-:W-:Y:S02]  /*0750*/  @!P0 IMAD.MOV.U32 R14, RZ, RZ, RZ ;  /* 0x000000ffff0e8224 */ /* 0x000fe400078e00ff */
[----:B------:R-:W-:Y:S02]  /*0760*/  @P0 IMAD.MOV.U32 R14, RZ, RZ, RZ ;  /* 0x000000ffff0e0224 */ /* 0x000fe400078e00ff */
[----:B------:R-:W-:Y:S01]  /*0770*/  @P0 IMAD.MOV.U32 R15, RZ, RZ, R2 ;  /* 0x000000ffff0f0224 */ /* 0x000fe200078e0002 */
[----:B------:R-:W-:Y:S06]  /*0780*/  BRA `(.L_x_3) ;  /* 0x0000000000147947 */ /* 0x000fec0003800000 */
.L_x_5:
[----:B------:R-:W-:Y:S01]  /*0790*/  LOP3.LUT R15, R7, 0x80000, RZ, 0xfc, !PT ;  /* 0x00080000070f7812 */ /* 0x000fe200078efcff */
[----:B------:R-:W-:Y:S01]  /*07a0*/  IMAD.MOV.U32 R14, RZ, RZ, R6 ;  /* 0x000000ffff0e7224 */ /* 0x000fe200078e0006 */
[----:B------:R-:W-:Y:S06]  /*07b0*/  BRA `(.L_x_3) ;  /* 0x0000000000087947 */ /* 0x000fec0003800000 */
.L_x_4:
[----:B------:R-:W-:Y:S01]  /*07c0*/  LOP3.LUT R15, R9, 0x80000, RZ, 0xfc, !PT ;  /* 0x00080000090f7812 */ /* 0x000fe200078efcff */
[----:B------:R-:W-:-:S07]  /*07d0*/  IMAD.MOV.U32 R14, RZ, RZ, R8 ;  /* 0x000000ffff0e7224 */ /* 0x000fce00078e0008 */
.L_x_3:
[----:B------:R-:W-:Y:S02]  /*07e0*/  IMAD.MOV.U32 R2, RZ, RZ, R0 ;  /* 0x000000ffff027224 */ /* 0x000fe400078e0000 */
[----:B------:R-:W-:-:S04]  /*07f0*/  IMAD.MOV.U32 R3, RZ, RZ, 0x0 ;  /* 0x00000000ff037424 */ /* 0x000fc800078e00ff */
[----:B------:R-:W-:Y:S05]  /*0800*/  RET.REL.NODEC R2 `(_Z22divide_by_value_kernelPdS_S_d) ;  /* 0xfffffff402fc7950 */ /* 0x000fea0003c3ffff */
.L_x_6:
[----:B------:R-:W-:-:S00]  /*0810*/  BRA `(.L_x_6) ;  /* 0xfffffffc00fc7947 */ /* 0x000fc0000383ffff */
[----:B------:R-:W-:-:S00]  /*0820*/  NOP ;  /* 0x0000000000007918 */ /* 0x000fc00000000000 */
        /* <DEDUP_REMOVED lines=13> */
.L_x_7:


//--------------------- .nv.shared.reserved.0     --------------------------
	.section	.nv.shared.reserved.0,"aw",@nobits
	.weak		__nv_reservedSMEM_offset_0_alias
	.size		__nv_reservedSMEM_offset_0_alias, 0, 64
	.other		__nv_reservedSMEM_offset_0_alias,@"STO_CUDA_RESERVED_SHARED STV_DEFAULT"
__nv_reservedSMEM_offset_0_alias:
	.zero		0
	.zero		64


//--------------------- .nv.constant0._Z22divide_by_value_kernelPdS_S_d --------------------------
	.section	.nv.constant0._Z22divide_by_value_kernelPdS_S_d,"a",@progbits
	.sectionflags	@""
	.align	4
.nv.constant0._Z22divide_by_value_kernelPdS_S_d:
	.zero		928


//--------------------- SYMBOLS --------------------------

	.type		.nv.reservedSmem.offset0,@object
	.size		.nv.reservedSmem.offset0,0x4
